	.headerflags	@"EF_CUDA_TEXMODE_UNIFIED EF_CUDA_64BIT_ADDRESS EF_CUDA_ACCELERATORS EF_CUDA_SM90 EF_CUDA_VIRTUAL_SM(EF_CUDA_SM90)"
	.elftype	@"ET_EXEC"


//--------------------- .nv.info                  --------------------------
	.section	.nv.info,"",@"SHT_CUDA_INFO"
	.align	4


	//----- nvinfo : EIATTR_REGCOUNT
	.align		4
        /*0000*/ 	.byte	0x04, 0x2f
        /*0002*/ 	.short	(.L_1 - .L_0)
	.align		4
.L_0:
        /*0004*/ 	.word	index@(triton_poi_fused_add_div_hardtanh_mul_25)
        /*0008*/ 	.word	0x00000010


	//----- nvinfo : EIATTR_MIN_STACK_SIZE
	.align		4
.L_1:
        /*000c*/ 	.byte	0x04, 0x12
        /*000e*/ 	.short	(.L_3 - .L_2)
	.align		4
.L_2:
        /*0010*/ 	.word	index@(triton_poi_fused_add_div_hardtanh_mul_25)
        /*0014*/ 	.word	0x00000000


	//----- nvinfo : EIATTR_FRAME_SIZE
	.align		4
.L_3:
        /*0018*/ 	.byte	0x04, 0x11
        /*001a*/ 	.short	(.L_5 - .L_4)
	.align		4
.L_4:
        /*001c*/ 	.word	index@(triton_poi_fused_add_div_hardtanh_mul_25)
        /*0020*/ 	.word	0x00000000


	//----- nvinfo : EIATTR_MIN_STACK_SIZE
	.align		4
.L_5:
        /*0024*/ 	.byte	0x04, 0x12
        /*0026*/ 	.short	(.L_7 - .L_6)
	.align		4
.L_6:
        /*0028*/ 	.word	index@(triton_poi_fused_add_div_hardtanh_mul_25)
        /*002c*/ 	.word	0x00000000
.L_7:


//--------------------- .nv.info.triton_poi_fused_add_div_hardtanh_mul_25 --------------------------
	.section	.nv.info.triton_poi_fused_add_div_hardtanh_mul_25,"",@"SHT_CUDA_INFO"
	.sectionflags	@""
	.align	4


	//----- nvinfo : EIATTR_CUDA_API_VERSION
	.align		4
        /*0000*/ 	.byte	0x04, 0x37
        /*0002*/ 	.short	(.L_9 - .L_8)
.L_8:
        /*0004*/ 	.word	0x0000007c


	//----- nvinfo : EIATTR_KPARAM_INFO
	.align		4
.L_9:
        /*0008*/ 	.byte	0x04, 0x17
        /*000a*/ 	.short	(.L_11 - .L_10)
.L_10:
        /*000c*/ 	.word	0x00000000
        /*0010*/ 	.short	0x0003
        /*0012*/ 	.short	0x0018
        /*0014*/ 	.byte	0x00, 0xf0, 0x11, 0x00


	//----- nvinfo : EIATTR_KPARAM_INFO
	.align		4
.L_11:
        /*0018*/ 	.byte	0x04, 0x17
        /*001a*/ 	.short	(.L_13 - .L_12)
.L_12:
        /*001c*/ 	.word	0x00000000
        /*0020*/ 	.short	0x0002
        /*0022*/ 	.short	0x0010
        /*0024*/ 	.byte	0x00, 0xf4, 0x21, 0x00


	//----- nvinfo : EIATTR_KPARAM_INFO
	.align		4
.L_13:
        /*0028*/ 	.byte	0x04, 0x17
        /*002a*/ 	.short	(.L_15 - .L_14)
.L_14:
        /*002c*/ 	.word	0x00000000
        /*0030*/ 	.short	0x0001
        /*0032*/ 	.short	0x0008
        /*0034*/ 	.byte	0x00, 0xf4, 0x21, 0x00


	//----- nvinfo : EIATTR_KPARAM_INFO
	.align		4
.L_15:
        /*0038*/ 	.byte	0x04, 0x17
        /*003a*/ 	.short	(.L_17 - .L_16)
.L_16:
        /*003c*/ 	.word	0x00000000
        /*0040*/ 	.short	0x0000
        /*0042*/ 	.short	0x0000
        /*0044*/ 	.byte	0x00, 0xf4, 0x21, 0x00


	//----- nvinfo : EIATTR_SPARSE_MMA_MASK
	.align		4
.L_17:
        /*0048*/ 	.byte	0x03, 0x50
        /*004a*/ 	.short	0x0000


	//----- nvinfo : EIATTR_MAXREG_COUNT
	.align		4
        /*004c*/ 	.byte	0x03, 0x1b
        /*004e*/ 	.short	0x00ff


	//----- nvinfo : EIATTR_EXIT_INSTR_OFFSETS
	.align		4
        /*0050*/ 	.byte	0x04, 0x1c
        /*0052*/ 	.short	(.L_19 - .L_18)


	//   ....[0]....
.L_18:
        /*0054*/ 	.word	0x000003a0


	//   ....[1]....
        /*0058*/ 	.word	0x000003c0


	//----- nvinfo : EIATTR_REQNTID
	.align		4
.L_19:
        /*005c*/ 	.byte	0x04, 0x10
        /*005e*/ 	.short	(.L_21 - .L_20)
.L_20:
        /*0060*/ 	.word	0x00000080
        /*0064*/ 	.word	0x00000001
        /*0068*/ 	.word	0x00000001


	//----- nvinfo : EIATTR_CBANK_PARAM_SIZE
	.align		4
.L_21:
        /*006c*/ 	.byte	0x03, 0x19
        /*006e*/ 	.short	0x001c


	//----- nvinfo : EIATTR_PARAM_CBANK
	.align		4
        /*0070*/ 	.byte	0x04, 0x0a
        /*0072*/ 	.short	(.L_23 - .L_22)
	.align		4
.L_22:
        /*0074*/ 	.word	index@(.nv.constant0.triton_poi_fused_add_div_hardtanh_mul_25)
        /*0078*/ 	.short	0x0210
        /*007a*/ 	.short	0x001c


	//----- nvinfo : EIATTR_SW_WAR
	.align		4
.L_23:
        /*007c*/ 	.byte	0x04, 0x36
        /*007e*/ 	.short	(.L_25 - .L_24)
.L_24:
        /*0080*/ 	.word	0x00000008
.L_25:


//--------------------- .nv.callgraph             --------------------------
	.section	.nv.callgraph,"",@"SHT_CUDA_CALLGRAPH"
	.align	4
	.sectionentsize	8
	.align		4
        /*0000*/ 	.word	0x00000000
	.align		4
        /*0004*/ 	.word	0xffffffff
	.align		4
        /*0008*/ 	.word	0x00000000
	.align		4
        /*000c*/ 	.word	0xfffffffe
	.align		4
        /*0010*/ 	.word	0x00000000
	.align		4
        /*0014*/ 	.word	0xfffffffd
	.align		4
        /*0018*/ 	.word	0x00000000
	.align		4
        /*001c*/ 	.word	0xfffffffc


//--------------------- .text.triton_poi_fused_add_div_hardtanh_mul_25 --------------------------
	.section	.text.triton_poi_fused_add_div_hardtanh_mul_25,"ax",@progbits
	.align	128
        .global         triton_poi_fused_add_div_hardtanh_mul_25
        .type           triton_poi_fused_add_div_hardtanh_mul_25,@function
        .size           triton_poi_fused_add_div_hardtanh_mul_25,(.L_x_1 - triton_poi_fused_add_div_hardtanh_mul_25)
        .other          triton_poi_fused_add_div_hardtanh_mul_25,@"STO_CUDA_ENTRY STV_DEFAULT"
triton_poi_fused_add_div_hardtanh_mul_25:
.text.triton_poi_fused_add_div_hardtanh_mul_25:
[----:B------:R-:W0:Y:S02]  /*0000*/  LDC R1, c[0x0][0x28] ;  /* 0x00000a00ff017b82 */ /* 0x000e240000000800 */
[----:B------:R-:W1:Y:S01]  /*0010*/  S2R R0, SR_TID.X ;  /* 0x0000000000007919 */ /* 0x000e620000002100 */
[----:B------:R-:W-:Y:S01]  /*0020*/  IMAD.MOV.U32 R2, RZ, RZ, RZ ;  /* 0x000000ffff027224 */ /* 0x000fe200078e00ff */
[----:B------:R-:W2:Y:S01]  /*0030*/  LDC.64 R8, c[0x0][0x218] ;  /* 0x00008600ff087b82 */ /* 0x000ea20000000a00 */
[----:B------:R-:W-:Y:S01]  /*0040*/  CS2R R10, SRZ ;  /* 0x00000000000a7805 */ /* 0x000fe2000001ff00 */
[----:B------:R-:W3:Y:S01]  /*0050*/  S2R R3, SR_CTAID.X ;  /* 0x0000000000037919 */ /* 0x000ee20000002500 */
[----:B------:R-:W-:-:S05]  /*0060*/  ULDC.64 UR4, c[0x0][0x208] ;  /* 0x0000820000047ab9 */ /* 0x000fca0000000a00 */
[----:B------:R-:W4:Y:S01]  /*0070*/  LDC.64 R6, c[0x0][0x210] ;  /* 0x00008400ff067b82 */ /* 0x000f220000000a00 */
[----:B-1----:R-:W-:-:S05]  /*0080*/  IMAD.SHL.U32 R0, R0, 0x2, RZ ;  /* 0x0000000200007824 */ /* 0x002fca00078e00ff */
[----:B------:R-:W-:-:S05]  /*0090*/  LOP3.LUT R0, R0, 0xfe, RZ, 0xc0, !PT ;  /* 0x000000fe00007812 */ /* 0x000fca00078ec0ff */
[----:B---3--:R-:W-:-:S04]  /*00a0*/  IMAD R3, R3, 0x100, R0 ;  /* 0x0000010003037824 */ /* 0x008fc800078e0200 */
[C---:B------:R-:W-:Y:S01]  /*00b0*/  IMAD.HI R0, R3.reuse, -0x77777777, R2 ;  /* 0x8888888903007827 */ /* 0x040fe200078e0202 */
[----:B------:R-:W-:-:S04]  /*00c0*/  ISETP.GE.AND P0, PT, R3, 0x3c00, PT ;  /* 0x00003c000300780c */ /* 0x000fc80003f06270 */
[----:B------:R-:W-:-:S04]  /*00d0*/  SHF.R.U32.HI R5, RZ, 0x1f, R0 ;  /* 0x0000001fff057819 */ /* 0x000fc80000011600 */
[CC--:B------:R-:W-:Y:S02]  /*00e0*/  LEA.HI.SX32 R2, R0.reuse, R5.reuse, 0x19 ;  /* 0x0000000500027211 */ /* 0x0c0fe400078fcaff */
[----:B------:R-:W-:-:S03]  /*00f0*/  LEA.HI.SX32 R5, R0, R5, 0x15 ;  /* 0x0000000500057211 */ /* 0x000fc600078faaff */
[----:B------:R-:W-:-:S04]  /*0100*/  IMAD R2, R2, -0xf0, R3 ;  /* 0xffffff1002027824 */ /* 0x000fc800078e0203 */
[----:B------:R-:W-:-:S04]  /*0110*/  IMAD R5, R5, 0xf0, R2 ;  /* 0x000000f005057824 */ /* 0x000fc800078e0202 */
[----:B--2---:R-:W-:-:S05]  /*0120*/  IMAD.WIDE R8, R5, 0x4, R8 ;  /* 0x0000000405087825 */ /* 0x004fca00078e0208 */
[----:B------:R1:W2:Y:S01]  /*0130*/  @!P0 LDG.E.EL.64 R10, desc[UR4][R8.64] ;  /* 0x00000004080a8981 */ /* 0x0002a2000c2e1b00 */
[----:B------:R-:W-:Y:S01]  /*0140*/  CS2R R4, SRZ ;  /* 0x0000000000047805 */ /* 0x000fe2000001ff00 */
[----:B----4-:R-:W-:-:S05]  /*0150*/  IMAD.WIDE R6, R3, 0x4, R6 ;  /* 0x0000000403067825 */ /* 0x010fca00078e0206 */
[----:B------:R-:W3:Y:S01]  /*0160*/  @!P0 LDG.E.64 R4, desc[UR4][R6.64] ;  /* 0x0000000406048981 */ /* 0x000ee2000c1e1b00 */
[----:B-1----:R-:W1:Y:S01]  /*0170*/  LDC.64 R8, c[0x0][0x220] ;  /* 0x00008800ff087b82 */ /* 0x002e620000000a00 */
[----:B--2---:R-:W-:Y:S01]  /*0180*/  FADD R10, R10, 3 ;  /* 0x404000000a0a7421 */ /* 0x004fe20000000000 */
[----:B------:R-:W-:-:S04]  /*0190*/  FADD R11, R11, 3 ;  /* 0x404000000b0b7421 */ /* 0x000fc80000000000 */
[C---:B------:R-:W-:Y:S02]  /*01a0*/  FSETP.GTU.AND P1, PT, R10.reuse, RZ, PT ;  /* 0x000000ff0a00720b */ /* 0x040fe40003f2c000 */
[C---:B------:R-:W-:Y:S02]  /*01b0*/  FSETP.GTU.AND P2, PT, R11.reuse, RZ, PT ;  /* 0x000000ff0b00720b */ /* 0x040fe40003f4c000 */
[----:B------:R-:W-:Y:S02]  /*01c0*/  FSEL R10, R10, RZ, P1 ;  /* 0x000000ff0a0a7208 */ /* 0x000fe40000800000 */
[----:B------:R-:W-:Y:S02]  /*01d0*/  FSEL R11, R11, RZ, P2 ;  /* 0x000000ff0b0b7208 */ /* 0x000fe40001000000 */
[C---:B------:R-:W-:Y:S01]  /*01e0*/  FSETP.GEU.AND P3, PT, R10.reuse, 6, PT ;  /* 0x40c000000a00780b */ /* 0x040fe20003f6e000 */
[C---:B------:R-:W-:Y:S01]  /*01f0*/  FMUL R13, R10.reuse, 0.16666667163372039795 ;  /* 0x3e2aaaab0a0d7820 */ /* 0x040fe20000400000 */
[C---:B------:R-:W-:Y:S01]  /*0200*/  FSETP.GEU.AND P4, PT, R11.reuse, 6, PT ;  /* 0x40c000000b00780b */ /* 0x040fe20003f8e000 */
[----:B------:R-:W-:Y:S01]  /*0210*/  FMUL R0, R11, 0.16666667163372039795 ;  /* 0x3e2aaaab0b007820 */ /* 0x000fe20000400000 */
[----:B------:R-:W-:-:S02]  /*0220*/  FSETP.NAN.AND P1, PT, R10, R10, PT ;  /* 0x0000000a0a00720b */ /* 0x000fc40003f28000 */
[----:B------:R-:W-:-:S07]  /*0230*/  FSETP.NAN.AND P2, PT, R11, R11, PT ;  /* 0x0000000b0b00720b */ /* 0x000fce0003f48000 */
[----:B------:R-:W-:Y:S02]  /*0240*/  @P3 FSEL R13, R13, 1, P1 ;  /* 0x3f8000000d0d3808 */ /* 0x000fe40000800000 */
[----:B------:R-:W-:-:S03]  /*0250*/  @P4 FSEL R0, R0, 1, P2 ;  /* 0x3f80000000004808 */ /* 0x000fc60001000000 */
[CC--:B---3--:R-:W-:Y:S01]  /*0260*/  FFMA R2, R13.reuse, R4.reuse, 3 ;  /* 0x404000000d027423 */ /* 0x0c8fe20000000004 */
[----:B------:R-:W-:Y:S01]  /*0270*/  FMUL R4, R13, R4 ;  /* 0x000000040d047220 */ /* 0x000fe20000400000 */
[CC--:B------:R-:W-:Y:S01]  /*0280*/  FFMA R10, R0.reuse, R5.reuse, 3 ;  /* 0x40400000000a7423 */ /* 0x0c0fe20000000005 */
[----:B------:R-:W-:Y:S02]  /*0290*/  FMUL R5, R0, R5 ;  /* 0x0000000500057220 */ /* 0x000fe40000400000 */
[----:B------:R-:W-:Y:S02]  /*02a0*/  FSETP.GTU.AND P1, PT, R2, RZ, PT ;  /* 0x000000ff0200720b */ /* 0x000fe40003f2c000 */
[----:B------:R-:W-:Y:S01]  /*02b0*/  FSETP.GTU.AND P2, PT, R10, RZ, PT ;  /* 0x000000ff0a00720b */ /* 0x000fe20003f4c000 */
[----:B------:R2:W-:Y:S01]  /*02c0*/  @!P0 STG.E.64 desc[UR4][R6.64], R4 ;  /* 0x0000000406008986 */ /* 0x0005e2000c101b04 */
[----:B------:R-:W-:Y:S02]  /*02d0*/  FSEL R2, R2, RZ, P1 ;  /* 0x000000ff02027208 */ /* 0x000fe40000800000 */
[----:B------:R-:W-:-:S02]  /*02e0*/  FSEL R10, R10, RZ, P2 ;  /* 0x000000ff0a0a7208 */ /* 0x000fc40001000000 */
[C---:B------:R-:W-:Y:S01]  /*02f0*/  FSETP.GEU.AND P3, PT, R2.reuse, 6, PT ;  /* 0x40c000000200780b */ /* 0x040fe20003f6e000 */
[----:B------:R-:W-:Y:S01]  /*0300*/  FMUL R11, R2, 0.16666667163372039795 ;  /* 0x3e2aaaab020b7820 */ /* 0x000fe20000400000 */
[----:B------:R-:W-:Y:S02]  /*0310*/  FSETP.GEU.AND P4, PT, R10, 6, PT ;  /* 0x40c000000a00780b */ /* 0x000fe40003f8e000 */
[----:B------:R-:W-:Y:S01]  /*0320*/  FSETP.NAN.AND P1, PT, R2, R2, PT ;  /* 0x000000020200720b */ /* 0x000fe20003f28000 */
[C---:B------:R-:W-:Y:S01]  /*0330*/  FMUL R2, R10.reuse, 0.16666667163372039795 ;  /* 0x3e2aaaab0a027820 */ /* 0x040fe20000400000 */
[----:B------:R-:W-:-:S07]  /*0340*/  FSETP.NAN.AND P2, PT, R10, R10, PT ;  /* 0x0000000a0a00720b */ /* 0x000fce0003f48000 */
[----:B------:R-:W-:Y:S02]  /*0350*/  @P3 FSEL R11, R11, 1, P1 ;  /* 0x3f8000000b0b3808 */ /* 0x000fe40000800000 */
[----:B------:R-:W-:-:S03]  /*0360*/  @P4 FSEL R2, R2, 1, P2 ;  /* 0x3f80000002024808 */ /* 0x000fc60001000000 */
[----:B------:R-:W-:Y:S02]  /*0370*/  FMUL R10, R4, R11 ;  /* 0x0000000b040a7220 */ /* 0x000fe40000400000 */
[----:B------:R-:W-:Y:S01]  /*0380*/  FMUL R11, R5, R2 ;  /* 0x00000002050b7220 */ /* 0x000fe20000400000 */
[----:B-1----:R-:W-:Y:S01]  /*0390*/  IMAD.WIDE R2, R3, 0x4, R8 ;  /* 0x0000000403027825 */ /* 0x002fe200078e0208 */
[----:B--2---:R-:W-:Y:S06]  /*03a0*/  @P0 EXIT ;  /* 0x000000000000094d */ /* 0x004fec0003800000 */
[----:B------:R-:W-:Y:S01]  /*03b0*/  STG.E.64 desc[UR4][R2.64], R10 ;  /* 0x0000000a02007986 */ /* 0x000fe2000c101b04 */
[----:B------:R-:W-:Y:S05]  /*03c0*/  EXIT ;  /* 0x000000000000794d */ /* 0x000fea0003800000 */
.L_x_0:
[----:B------:R-:W-:-:S00]  /*03d0*/  BRA `(.L_x_0) ;  /* 0xfffffffc00fc7947 */ /* 0x000fc0000383ffff */
[----:B------:R-:W-:-:S00]  /*03e0*/  NOP ;  /* 0x0000000000007918 */ /* 0x000fc00000000000 */
        /* <DEDUP_REMOVED lines=9> */
.L_x_1:


//--------------------- .nv.constant0.triton_poi_fused_add_div_hardtanh_mul_25 --------------------------
	.section	.nv.constant0.triton_poi_fused_add_div_hardtanh_mul_25,"a",@progbits
	.sectionflags	@""
	.align	4
.nv.constant0.triton_poi_fused_add_div_hardtanh_mul_25:
	.zero		556
